	.version 1.4
	.target sm_10, map_f64_to_f32
	// compiled with /usr/local/cuda-5.5/open64/lib//be
	// nvopencc 4.1 built on 2013-07-17

	//-----------------------------------------------------------
	// Compiling /tmp/tmpxft_000059af_00000000-9_nbody.cpp3.i (/tmp/ccBI#.YjJnVI)
	//-----------------------------------------------------------

	//-----------------------------------------------------------
	// Options:
	//-----------------------------------------------------------
	//  Target:ptx, ISA:sm_10, Endian:little, Pointer Size:64
	//  -O3	(Optimization level)
	//  -g0	(Debug level)
	//  -m2	(Report advisories)
	//-----------------------------------------------------------

	.file	1	"<command-line>"
	.file	2	"/tmp/tmpxft_000059af_00000000-8_nbody.cudafe2.gpu"
	.file	3	"/usr/lib/gcc/x86_64-linux-gnu/4.6/include/stddef.h"
	.file	4	"/usr/local/cuda-5.5/bin/..//include/crt/device_runtime.h"
	.file	5	"/usr/local/cuda-5.5/bin/..//include/host_defines.h"
	.file	6	"/usr/local/cuda-5.5/bin/..//include/builtin_types.h"
	.file	7	"/usr/local/cuda-5.5/bin/..//include/device_types.h"
	.file	8	"/usr/local/cuda-5.5/bin/..//include/driver_types.h"
	.file	9	"/usr/local/cuda-5.5/bin/..//include/surface_types.h"
	.file	10	"/usr/local/cuda-5.5/bin/..//include/texture_types.h"
	.file	11	"/usr/local/cuda-5.5/bin/..//include/vector_types.h"
	.file	12	"/usr/local/cuda-5.5/bin/..//include/device_launch_parameters.h"
	.file	13	"/usr/local/cuda-5.5/bin/..//include/crt/storage_class.h"
	.file	14	"nbody.cu"
	.file	15	"/usr/local/cuda-5.5/bin/..//include/common_functions.h"
	.file	16	"/usr/local/cuda-5.5/bin/..//include/math_functions.h"
	.file	17	"/usr/local/cuda-5.5/bin/..//include/math_constants.h"
	.file	18	"/usr/local/cuda-5.5/bin/..//include/device_functions.h"
	.file	19	"/usr/local/cuda-5.5/bin/..//include/sm_11_atomic_functions.h"
	.file	20	"/usr/local/cuda-5.5/bin/..//include/sm_12_atomic_functions.h"
	.file	21	"/usr/local/cuda-5.5/bin/..//include/sm_13_double_functions.h"
	.file	22	"/usr/local/cuda-5.5/bin/..//include/sm_20_atomic_functions.h"
	.file	23	"/usr/local/cuda-5.5/bin/..//include/sm_32_atomic_functions.h"
	.file	24	"/usr/local/cuda-5.5/bin/..//include/sm_35_atomic_functions.h"
	.file	25	"/usr/local/cuda-5.5/bin/..//include/sm_20_intrinsics.h"
	.file	26	"/usr/local/cuda-5.5/bin/..//include/sm_30_intrinsics.h"
	.file	27	"/usr/local/cuda-5.5/bin/..//include/sm_32_intrinsics.h"
	.file	28	"/usr/local/cuda-5.5/bin/..//include/sm_35_intrinsics.h"
	.file	29	"/usr/local/cuda-5.5/bin/..//include/surface_functions.h"
	.file	30	"/usr/local/cuda-5.5/bin/..//include/texture_fetch_functions.h"
	.file	31	"/usr/local/cuda-5.5/bin/..//include/texture_indirect_functions.h"
	.file	32	"/usr/local/cuda-5.5/bin/..//include/surface_indirect_functions.h"
	.file	33	"/usr/local/cuda-5.5/bin/..//include/math_functions_dbl_ptx1.h"

	.extern	.shared .align 16 .b8 sharedPos[];

	.entry calculate_forces (
		.param .u64 __cudaparm_calculate_forces_devX,
		.param .u64 __cudaparm_calculate_forces_devV,
		.param .s32 __cudaparm_calculate_forces_num_bodies,
		.param .s32 __cudaparm_calculate_forces_num_iterations,
		.param .f32 __cudaparm_calculate_forces_timestep)
	{
	.reg .u32 %r<20>;
	.reg .u64 %rd<19>;
	.reg .f32 %f<50>;
	.reg .pred %p<9>;
	.loc	14	51	0
$LDWbegin_calculate_forces:
	ld.param.s32 	%r1, [__cudaparm_calculate_forces_num_iterations];
	mov.u32 	%r2, 0;
	setp.le.s32 	%p1, %r1, %r2;
	@%p1 bra 	$Lt_0_4610;
	ld.param.s32 	%r1, [__cudaparm_calculate_forces_num_iterations];
	mov.s32 	%r3, %r1;
	cvt.u32.u16 	%r4, %ntid.x;
	ld.param.s32 	%r5, [__cudaparm_calculate_forces_num_bodies];
	mov.s32 	%r6, 0;
	setp.gt.s32 	%p2, %r5, %r6;
	cvt.u32.u16 	%r7, %tid.x;
	cvt.u32.u16 	%r8, %ctaid.x;
	mul.lo.u32 	%r9, %r8, %r4;
	add.u32 	%r10, %r7, %r9;
	cvt.s64.s32 	%rd1, %r10;
	ld.param.u64 	%rd2, [__cudaparm_calculate_forces_devX];
	mul.wide.s32 	%rd3, %r10, 16;
	add.u64 	%rd4, %rd2, %rd3;
	ld.param.u64 	%rd5, [__cudaparm_calculate_forces_devV];
	mul.wide.s32 	%rd6, %r10, 12;
	add.u64 	%rd7, %rd5, %rd6;
	ld.param.f32 	%f1, [__cudaparm_calculate_forces_timestep];
	mov.s32 	%r11, 0;
	mov.u64 	%rd8, sharedPos;
	mov.s32 	%r12, %r3;
$Lt_0_5122:
 //<loop> Loop body line 51, nesting depth: 1, estimated iterations: unknown
	ld.global.v4.f32 	{%f2,%f3,%f4,_}, [%rd4+0];
	.loc	14	67	0
	@!%p2 bra 	$Lt_0_8450;
	mov.u32 	%r13, 0;
	mov.u32 	%r14, 0;
	setp.gt.u32 	%p3, %r4, %r14;
	cvt.u64.u32 	%rd9, %r7;
	mul.wide.u32 	%rd10, %r7, 16;
	add.u64 	%rd11, %rd8, %rd10;
	cvt.s64.u32 	%rd12, %r4;
	mul.wide.u32 	%rd13, %r4, 16;
	cvt.s64.s32 	%rd14, %r7;
	mul.wide.s32 	%rd15, %r7, 16;
	add.u64 	%rd16, %rd2, %rd15;
	mov.f32 	%f5, 0f00000000;     	// 0
	mov.f32 	%f6, 0f00000000;     	// 0
	mov.f32 	%f7, 0f00000000;     	// 0
$Lt_0_5890:
 //<loop> Loop body line 67, nesting depth: 2, estimated iterations: unknown
	ld.global.v4.f32 	{%f8,%f9,%f10,%f11}, [%rd16+0];
	.loc	14	72	0
	st.shared.f32 	[%rd11+0], %f8;
	st.shared.f32 	[%rd11+4], %f9;
	st.shared.f32 	[%rd11+8], %f10;
	st.shared.f32 	[%rd11+12], %f11;
	.loc	14	75	0
	bar.sync 	0;
	.loc	14	78	0
	mov.f32 	%f12, %f7;
	mov.f32 	%f13, %f6;
	mov.f32 	%f14, %f5;
	@!%p3 bra 	$Lt_0_6146;
	mov.s32 	%r15, %r4;
	mov.s64 	%rd17, %rd8;
	mov.s32 	%r16, 0;
	mov.s32 	%r17, %r15;
$Lt_0_6658:
 //<loop> Loop body line 78, nesting depth: 3, estimated iterations: unknown
	.loc	14	45	0
	ld.shared.f32 	%f15, [%rd17+0];
	ld.shared.f32 	%f16, [%rd17+4];
	ld.shared.f32 	%f17, [%rd17+8];
	ld.shared.f32 	%f18, [%rd17+12];
	sub.f32 	%f19, %f16, %f3;
	sub.f32 	%f20, %f15, %f2;
	sub.f32 	%f21, %f17, %f4;
	mul.f32 	%f22, %f19, %f19;
	mad.f32 	%f23, %f20, %f20, %f22;
	mad.f32 	%f24, %f21, %f21, %f23;
	mov.f32 	%f25, 0f00000000;    	// 0
	setp.eq.f32 	%p4, %f24, %f25;
	@!%p4 bra 	$Lt_0_6914;
	.loc	14	21	0
	mov.f32 	%f26, %f12;
	mov.f32 	%f27, %f13;
	mov.f32 	%f28, %f14;
	bra.uni 	$LDWendi_bodyBodyInteraction_242_1;
$Lt_0_6914:
	.loc	14	36	0
	mul.f32 	%f29, %f24, %f24;
	mul.f32 	%f30, %f24, %f29;
	sqrt.approx.f32 	%f31, %f30;
	rcp.approx.f32 	%f32, %f31;
	.loc	14	45	0
	ld.shared.f32 	%f18, [%rd17+12];
	.loc	14	36	0
	mul.f32 	%f33, %f32, %f18;
	mad.f32 	%f26, %f20, %f33, %f12;
	mad.f32 	%f27, %f33, %f19, %f13;
	mad.f32 	%f28, %f33, %f21, %f14;
$LDWendi_bodyBodyInteraction_242_1:
	.loc	14	45	0
	mov.f32 	%f12, %f26;
	mov.f32 	%f13, %f27;
	mov.f32 	%f14, %f28;
	add.s32 	%r16, %r16, 1;
	add.u64 	%rd17, %rd17, 16;
	setp.ne.u32 	%p5, %r16, %r4;
	@%p5 bra 	$Lt_0_6658;
$Lt_0_6146:
	.loc	14	78	0
	mov.f32 	%f7, %f12;
	mov.f32 	%f6, %f13;
	mov.f32 	%f5, %f14;
	.loc	14	80	0
	bar.sync 	0;
	.loc	14	69	0
	add.u32 	%r18, %r13, %r4;
	mov.s32 	%r13, %r18;
	add.u64 	%rd16, %rd13, %rd16;
	setp.gt.s32 	%p6, %r5, %r18;
	@%p6 bra 	$Lt_0_5890;
	bra.uni 	$Lt_0_5378;
$Lt_0_8450:
	mov.f32 	%f5, 0f00000000;     	// 0
	mov.f32 	%f6, 0f00000000;     	// 0
	mov.f32 	%f7, 0f00000000;     	// 0
$Lt_0_5378:
	.loc	14	83	0
	ld.global.f32 	%f34, [%rd7+0];
	mad.f32 	%f35, %f1, %f7, %f34;
	st.global.f32 	[%rd7+0], %f35;
	.loc	14	84	0
	ld.global.f32 	%f36, [%rd7+4];
	mad.f32 	%f37, %f1, %f6, %f36;
	st.global.f32 	[%rd7+4], %f37;
	.loc	14	85	0
	ld.global.f32 	%f38, [%rd7+8];
	mad.f32 	%f39, %f1, %f5, %f38;
	st.global.f32 	[%rd7+8], %f39;
	ld.global.v4.f32 	{%f40,%f41,%f42,_}, [%rd4+0];
	.loc	14	88	0
	ld.global.f32 	%f43, [%rd7+0];
	mad.f32 	%f44, %f43, %f1, %f40;
	.loc	14	89	0
	ld.global.f32 	%f45, [%rd7+4];
	mad.f32 	%f46, %f45, %f1, %f41;
	st.global.v2.f32 	[%rd4+0], {%f44,%f46};
	.loc	14	90	0
	ld.global.f32 	%f47, [%rd7+8];
	mad.f32 	%f48, %f47, %f1, %f42;
	st.global.f32 	[%rd4+8], %f48;
	.loc	14	92	0
	bar.sync 	0;
	add.s32 	%r11, %r11, 1;
	setp.ne.s32 	%p7, %r1, %r11;
	@%p7 bra 	$Lt_0_5122;
$Lt_0_4610:
	.loc	14	95	0
	exit;
$LDWend_calculate_forces:
	} // calculate_forces



// ===== COMPILED SASS (sm_100) =====

	.target	sm_100

	.elftype	@"ET_EXEC"


//--------------------- .note.nv.tkinfo           --------------------------
	.section	.note.nv.tkinfo,"",@"SHT_NOTE"
	.sectionflags	@"SHF_NOTE_NV_TKINFO"
	.tkinfo
        /*0018*/ 	.word	0x00000002
        /*0030*/ 	.string	""
        /*0030*/ 	.string	"ptxas"
        /*0030*/ 	.string	"Cuda compilation tools, release 13.0, V13.0.88"
        /*0030*/ 	.string	"Build cuda_13.0.r13.0/compiler.36424714_0"
        /*0030*/ 	.string	"-arch sm_100 "



//--------------------- .note.nv.cuinfo           --------------------------
	.section	.note.nv.cuinfo,"",@"SHT_NOTE"
	.sectionflags	@"SHF_NOTE_NV_CUINFO"
        /*0018*/ 	.short	0x0002
        /*001a*/ 	.short	0x000a
        /*001c*/ 	.short	0x0082
	.zero		2


//--------------------- .nv.info                  --------------------------
	.section	.nv.info,"",@"SHT_CUDA_INFO"
	.align	4


	//----- nvinfo : EIATTR_REGCOUNT
	.align		4
        /*0000*/ 	.byte	0x04, 0x2f
        /*0002*/ 	.short	(.L_1 - .L_0)
	.align		4
.L_0:
        /*0004*/ 	.word	index@(calculate_forces)
        /*0008*/ 	.word	0x00000020


	//----- nvinfo : EIATTR_FRAME_SIZE
	.align		4
.L_1:
        /*000c*/ 	.byte	0x04, 0x11
        /*000e*/ 	.short	(.L_3 - .L_2)
	.align		4
.L_2:
        /*0010*/ 	.word	index@(calculate_forces)
        /*0014*/ 	.word	0x00000000


	//----- nvinfo : EIATTR_MIN_STACK_SIZE
	.align		4
.L_3:
        /*0018*/ 	.byte	0x04, 0x12
        /*001a*/ 	.short	(.L_5 - .L_4)
	.align		4
.L_4:
        /*001c*/ 	.word	index@(calculate_forces)
        /*0020*/ 	.word	0x00000000
.L_5:


//--------------------- .nv.compat                --------------------------
	.section	.nv.compat,"",@"SHT_CUDA_COMPAT_INFO"
	.align	4
        /*0000*/ 	.byte	0x02, 0x09, 0x00, 0x00, 0x02, 0x02, 0x01, 0x00, 0x02, 0x05, 0x05, 0x00, 0x03, 0x07, 0x01, 0x01
        /*0010*/ 	.byte	0x02, 0x03, 0x00, 0x00, 0x02, 0x06, 0x01, 0x00, 0x04, 0x0b, 0x08, 0x00, 0x09, 0x00, 0x00, 0x00
        /*0020*/ 	.byte	0x00, 0x00, 0x00, 0x00


//--------------------- .nv.info.calculate_forces --------------------------
	.section	.nv.info.calculate_forces,"",@"SHT_CUDA_INFO"
	.sectionflags	@""
	.align	4


	//----- nvinfo : EIATTR_CUDA_API_VERSION
	.align		4
        /*0000*/ 	.byte	0x04, 0x37
        /*0002*/ 	.short	(.L_7 - .L_6)
.L_6:
        /*0004*/ 	.word	0x00000082


	//----- nvinfo : EIATTR_KPARAM_INFO
	.align		4
.L_7:
        /*0008*/ 	.byte	0x04, 0x17
        /*000a*/ 	.short	(.L_9 - .L_8)
.L_8:
        /*000c*/ 	.word	0x00000000
        /*0010*/ 	.short	0x0004
        /*0012*/ 	.short	0x0018
        /*0014*/ 	.byte	0x00, 0xf0, 0x11, 0x00


	//----- nvinfo : EIATTR_KPARAM_INFO
	.align		4
.L_9:
        /*0018*/ 	.byte	0x04, 0x17
        /*001a*/ 	.short	(.L_11 - .L_10)
.L_10:
        /*001c*/ 	.word	0x00000000
        /*0020*/ 	.short	0x0003
        /*0022*/ 	.short	0x0014
        /*0024*/ 	.byte	0x00, 0xf0, 0x11, 0x00


	//----- nvinfo : EIATTR_KPARAM_INFO
	.align		4
.L_11:
        /*0028*/ 	.byte	0x04, 0x17
        /*002a*/ 	.short	(.L_13 - .L_12)
.L_12:
        /*002c*/ 	.word	0x00000000
        /*0030*/ 	.short	0x0002
        /*0032*/ 	.short	0x0010
        /*0034*/ 	.byte	0x00, 0xf0, 0x11, 0x00


	//----- nvinfo : EIATTR_KPARAM_INFO
	.align		4
.L_13:
        /*0038*/ 	.byte	0x04, 0x17
        /*003a*/ 	.short	(.L_15 - .L_14)
.L_14:
        /*003c*/ 	.word	0x00000000
        /*0040*/ 	.short	0x0001
        /*0042*/ 	.short	0x0008
        /*0044*/ 	.byte	0x00, 0xf0, 0x21, 0x00


	//----- nvinfo : EIATTR_KPARAM_INFO
	.align		4
.L_15:
        /*0048*/ 	.byte	0x04, 0x17
        /*004a*/ 	.short	(.L_17 - .L_16)
.L_16:
        /*004c*/ 	.word	0x00000000
        /*0050*/ 	.short	0x0000
        /*0052*/ 	.short	0x0000
        /*0054*/ 	.byte	0x00, 0xf0, 0x21, 0x00


	//----- nvinfo : EIATTR_SPARSE_MMA_MASK
	.align		4
.L_17:
        /*0058*/ 	.byte	0x03, 0x50
        /*005a*/ 	.short	0x0000


	//----- nvinfo : EIATTR_MAXREG_COUNT
	.align		4
        /*005c*/ 	.byte	0x03, 0x1b
        /*005e*/ 	.short	0x00ff


	//----- nvinfo : EIATTR_NUM_BARRIERS
	.align		4
        /*0060*/ 	.byte	0x02, 0x4c
        /*0062*/ 	.byte	0x01
	.zero		1


	//----- nvinfo : EIATTR_MERCURY_ISA_VERSION
	.align		4
        /*0064*/ 	.byte	0x03, 0x5f
        /*0066*/ 	.short	0x0101


	//----- nvinfo : EIATTR_UNUSED_LOAD_BYTE_OFFSET
	.align		4
        /*0068*/ 	.byte	0x04, 0x44
        /*006a*/ 	.short	(.L_19 - .L_18)


	//   ....[0]....
.L_18:
        /*006c*/ 	.word	0x00000170
        /*0070*/ 	.word	0x00000fff


	//   ....[1]....
        /*0074*/ 	.word	0x00000930
        /*0078*/ 	.word	0x00000fff


	//   ....[2]....
        /*007c*/ 	.word	0x00000da0
        /*0080*/ 	.word	0x00000fff


	//----- nvinfo : EIATTR_VRC_CTA_INIT_COUNT
	.align		4
.L_19:
        /*0084*/ 	.byte	0x02, 0x4a
	.zero		1
	.zero		1


	//----- nvinfo : EIATTR_EXIT_INSTR_OFFSETS
	.align		4
        /*0088*/ 	.byte	0x04, 0x1c
        /*008a*/ 	.short	(.L_21 - .L_20)


	//   ....[0]....
.L_20:
        /*008c*/ 	.word	0x00000030


	//   ....[1]....
        /*0090*/ 	.word	0x00000e80


	//----- nvinfo : EIATTR_CRS_STACK_SIZE
	.align		4
.L_21:
        /*0094*/ 	.byte	0x04, 0x1e
        /*0096*/ 	.short	(.L_23 - .L_22)
.L_22:
        /*0098*/ 	.word	0x00000000


	//----- nvinfo : EIATTR_CBANK_PARAM_SIZE
	.align		4
.L_23:
        /*009c*/ 	.byte	0x03, 0x19
        /*009e*/ 	.short	0x001c


	//----- nvinfo : EIATTR_PARAM_CBANK
	.align		4
        /*00a0*/ 	.byte	0x04, 0x0a
        /*00a2*/ 	.short	(.L_25 - .L_24)
	.align		4
.L_24:
        /*00a4*/ 	.word	index@(.nv.constant0.calculate_forces)
        /*00a8*/ 	.short	0x0380
        /*00aa*/ 	.short	0x001c


	//----- nvinfo : EIATTR_SW_WAR
	.align		4
.L_25:
        /*00ac*/ 	.byte	0x04, 0x36
        /*00ae*/ 	.short	(.L_27 - .L_26)
.L_26:
        /*00b0*/ 	.word	0x00000008
.L_27:


//--------------------- .nv.callgraph             --------------------------
	.section	.nv.callgraph,"",@"SHT_CUDA_CALLGRAPH"
	.align	4
	.sectionentsize	8
	.align		4
        /*0000*/ 	.word	0x00000000
	.align		4
        /*0004*/ 	.word	0xffffffff
	.align		4
        /*0008*/ 	.word	0x00000000
	.align		4
        /*000c*/ 	.word	0xfffffffe
	.align		4
        /*0010*/ 	.word	0x00000000
	.align		4
        /*0014*/ 	.word	0xfffffffd
	.align		4
        /*0018*/ 	.word	0x00000000
	.align		4
        /*001c*/ 	.word	0xfffffffc


//--------------------- .text.calculate_forces    --------------------------
	.section	.text.calculate_forces,"ax",@progbits
	.align	128
.text.calculate_forces:
        .type           calculate_forces,@function
        .size           calculate_forces,(.L_x_12 - calculate_forces)
        .other          calculate_forces,@"STO_CUDA_ENTRY STV_DEFAULT"
calculate_forces:
[----:B------:R-:W-:Y:S01]  /*0000*/  LDC R1, c[0x0][0x37c] ;  /* 0x0000df00ff017b82 */ /* 0x000fe20000000800 */
[----:B------:R-:W0:Y:S02]  /*0010*/  LDCU UR4, c[0x0][0x394] ;  /* 0x00007280ff0477ac */ /* 0x000e240008000800 */
[----:B0-----:R-:W-:-:S13]  /*0020*/  ISETP.LT.AND P0, PT, RZ, UR4, PT ;  /* 0x00000004ff007c0c */ /* 0x001fda000bf01270 */
[----:B------:R-:W-:Y:S05]  /*0030*/  @!P0 EXIT ;  /* 0x000000000000894d */ /* 0x000fea0003800000 */
[----:B------:R-:W0:Y:S01]  /*0040*/  S2R R3, SR_TID.X ;  /* 0x0000000000037919 */ /* 0x000e220000002100 */
[----:B------:R-:W1:Y:S01]  /*0050*/  S2UR UR4, SR_CTAID.X ;  /* 0x00000000000479c3 */ /* 0x000e620000002500 */
[----:B------:R-:W2:Y:S01]  /*0060*/  LDCU UR7, c[0x0][0x390] ;  /* 0x00007200ff0777ac */ /* 0x000ea20008000800 */
[----:B------:R-:W-:Y:S01]  /*0070*/  UMOV UR5, 0x400 ;  /* 0x0000040000057882 */ /* 0x000fe20000000000 */
[----:B------:R-:W3:Y:S05]  /*0080*/  LDCU.64 UR10, c[0x0][0x358] ;  /* 0x00006b00ff0a77ac */ /* 0x000eea0008000a00 */
[----:B------:R-:W4:Y:S08]  /*0090*/  LDC R0, c[0x0][0x360] ;  /* 0x0000d800ff007b82 */ /* 0x000f300000000800 */
[----:B------:R-:W5:Y:S01]  /*00a0*/  LDC.64 R24, c[0x0][0x380] ;  /* 0x0000e000ff187b82 */ /* 0x000f620000000a00 */
[----:B--2---:R-:W-:-:S07]  /*00b0*/  UISETP.GT.AND UP0, UPT, UR7, URZ, UPT ;  /* 0x000000ff0700728c */ /* 0x004fce000bf04270 */
[----:B------:R-:W2:Y:S01]  /*00c0*/  LDC.64 R22, c[0x0][0x388] ;  /* 0x0000e200ff167b82 */ /* 0x000ea20000000a00 */
[----:B-1----:R-:W-:Y:S01]  /*00d0*/  ULOP3.LUT UR4, UR4, 0xffff, URZ, 0xc0, !UPT ;  /* 0x0000ffff04047892 */ /* 0x002fe2000f8ec0ff */
[----:B0-----:R-:W-:-:S06]  /*00e0*/  LOP3.LUT R3, R3, 0xffff, RZ, 0xc0, !PT ;  /* 0x0000ffff03037812 */ /* 0x001fcc00078ec0ff */
[----:B------:R-:W0:Y:S01]  /*00f0*/  S2UR UR6, SR_CgaCtaId ;  /* 0x00000000000679c3 */ /* 0x000e220000008800 */
[----:B----4-:R-:W-:-:S05]  /*0100*/  LOP3.LUT R0, R0, 0xffff, RZ, 0xc0, !PT ;  /* 0x0000ffff00007812 */ /* 0x010fca00078ec0ff */
[----:B------:R-:W-:Y:S01]  /*0110*/  IMAD R5, R0, UR4, R3 ;  /* 0x0000000400057c24 */ /* 0x000fe2000f8e0203 */
[----:B------:R-:W-:-:S03]  /*0120*/  UMOV UR4, URZ ;  /* 0x000000ff00047c82 */ /* 0x000fc60008000000 */
[----:B-----5:R-:W-:-:S04]  /*0130*/  IMAD.WIDE R24, R5, 0x10, R24 ;  /* 0x0000001005187825 */ /* 0x020fc800078e0218 */
[----:B--2---:R-:W-:Y:S01]  /*0140*/  IMAD.WIDE R22, R5, 0xc, R22 ;  /* 0x0000000c05167825 */ /* 0x004fe200078e0216 */
[----:B0--3--:R-:W-:-:S12]  /*0150*/  ULEA UR6, UR6, UR5, 0x18 ;  /* 0x0000000506067291 */ /* 0x009fd8000f8ec0ff */
.L_x_10:
[----:B------:R-:W-:Y:S05]  /*0160*/  BRA.U !UP0, `(.L_x_0) ;  /* 0x0000000908dc7547 */ /* 0x000fea000b800000 */
[----:B------:R0:W5:Y:S01]  /*0170*/  LDG.E.128 R12, desc[UR10][R24.64] ;  /* 0x0000000a180c7981 */ /* 0x000162000c1e1d00 */
[----:B------:R-:W1:Y:S01]  /*0180*/  LDC.64 R20, c[0x0][0x380] ;  /* 0x0000e000ff147b82 */ /* 0x000e620000000a00 */
[----:B------:R-:W-:Y:S02]  /*0190*/  ISETP.GT.U32.AND P1, PT, R0, RZ, PT ;  /* 0x000000ff0000720c */ /* 0x000fe40003f24070 */
[----:B------:R-:W-:Y:S02]  /*01a0*/  CS2R R4, SRZ ;  /* 0x0000000000047805 */ /* 0x000fe4000001ff00 */
[C---:B------:R-:W-:Y:S02]  /*01b0*/  LEA R2, R3.reuse, UR6, 0x4 ;  /* 0x0000000603027c11 */ /* 0x040fe4000f8e20ff */
[----:B------:R-:W-:Y:S01]  /*01c0*/  CS2R R6, SRZ ;  /* 0x0000000000067805 */ /* 0x000fe2000001ff00 */
[----:B01----:R-:W-:-:S07]  /*01d0*/  IMAD.WIDE R20, R3, 0x10, R20 ;  /* 0x0000001003147825 */ /* 0x003fce00078e0214 */
.L_x_8:
[----:B0-----:R-:W2:Y:S04]  /*01e0*/  LDG.E.128 R8, desc[UR10][R20.64] ;  /* 0x0000000a14087981 */ /* 0x001ea8000c1e1d00 */
[----:B--2---:R0:W-:Y:S01]  /*01f0*/  STS.128 [R2], R8 ;  /* 0x0000000802007388 */ /* 0x0041e20000000c00 */
[----:B------:R-:W-:Y:S06]  /*0200*/  BAR.SYNC.DEFER_BLOCKING 0x0 ;  /* 0x0000000000007b1d */ /* 0x000fec0000010000 */
[----:B------:R-:W-:Y:S05]  /*0210*/  @!P1 BRA `(.L_x_1) ;  /* 0x0000000800949947 */ /* 0x000fea0003800000 */
[----:B------:R-:W-:Y:S01]  /*0220*/  ISETP.GT.U32.AND P1, PT, R0, RZ, PT ;  /* 0x000000ff0000720c */ /* 0x000fe20003f24070 */
[----:B------:R-:W-:Y:S01]  /*0230*/  UMOV UR7, UR6 ;  /* 0x0000000600077c82 */ /* 0x000fe20008000000 */
[----:B------:R-:W-:Y:S01]  /*0240*/  UMOV UR5, URZ ;  /* 0x000000ff00057c82 */ /* 0x000fe20008000000 */
[----:B------:R-:W-:-:S10]  /*0250*/  PLOP3.LUT P0, PT, PT, PT, PT, 0x80, 0x8 ;  /* 0x000000000008781c */ /* 0x000fd40003f0f070 */
[----:B------:R-:W-:Y:S05]  /*0260*/  @P1 BRA `(.L_x_2) ;  /* 0x00000000004c1947 */ /* 0x000fea0003800000 */
[----:B0-----:R-:W0:Y:S01]  /*0270*/  LDS.128 R8, [UR7] ;  /* 0x00000007ff087984 */ /* 0x001e220008000c00 */
[----:B------:R-:W-:Y:S02]  /*0280*/  UIADD3 UR5, UPT, UPT, UR5, 0x1, URZ ;  /* 0x0000000105057890 */ /* 0x000fe4000fffe0ff */
[----:B------:R-:W-:Y:S01]  /*0290*/  UIADD3 UR7, UPT, UPT, UR7, 0x10, URZ ;  /* 0x0000001007077890 */ /* 0x000fe2000fffe0ff */
[----:B0----5:R-:W-:Y:S01]  /*02a0*/  FADD.FTZ R9, -R13, R9 ;  /* 0x000000090d097221 */ /* 0x021fe20000010100 */
[----:B------:R-:W-:Y:S01]  /*02b0*/  FADD.FTZ R8, -R12, R8 ;  /* 0x000000080c087221 */ /* 0x000fe20000010100 */
[----:B------:R-:W-:Y:S02]  /*02c0*/  FADD.FTZ R15, -R14, R10 ;  /* 0x0000000a0e0f7221 */ /* 0x000fe40000010100 */
[----:B------:R-:W-:-:S04]  /*02d0*/  FMUL.FTZ R17, R9, R9 ;  /* 0x0000000909117220 */ /* 0x000fc80000410000 */
[----:B------:R-:W-:-:S04]  /*02e0*/  FFMA.FTZ R10, R8, R8, R17 ;  /* 0x00000008080a7223 */ /* 0x000fc80000010011 */
[----:B------:R-:W-:-:S05]  /*02f0*/  FFMA.FTZ R17, R15, R15, R10 ;  /* 0x0000000f0f117223 */ /* 0x000fca000001000a */
[----:B------:R-:W-:-:S13]  /*0300*/  FSETP.NEU.FTZ.AND P0, PT, R17, RZ, PT ;  /* 0x000000ff1100720b */ /* 0x000fda0003f1d000 */
[----:B------:R-:W-:-:S04]  /*0310*/  @P0 FMUL.FTZ R10, R17, R17 ;  /* 0x00000011110a0220 */ /* 0x000fc80000410000 */
[----:B------:R-:W-:-:S06]  /*0320*/  @P0 FMUL.FTZ R10, R17, R10 ;  /* 0x0000000a110a0220 */ /* 0x000fcc0000410000 */
[----:B------:R-:W0:Y:S08]  /*0330*/  @P0 MUFU.SQRT R10, R10 ;  /* 0x0000000a000a0308 */ /* 0x000e300000002000 */
[----:B0-----:R-:W0:Y:S02]  /*0340*/  @P0 MUFU.RCP R16, R10 ;  /* 0x0000000a00100308 */ /* 0x001e240000001000 */
[----:B0-----:R-:W-:-:S04]  /*0350*/  @P0 FMUL.FTZ R11, R16, R11 ;  /* 0x0000000b100b0220 */ /* 0x001fc80000410000 */
[-C--:B------:R-:W-:Y:S01]  /*0360*/  @P0 FFMA.FTZ R7, R8, R11.reuse, R7 ;  /* 0x0000000b08070223 */ /* 0x080fe20000010007 */
[-C--:B------:R-:W-:Y:S01]  /*0370*/  @P0 FFMA.FTZ R6, R9, R11.reuse, R6 ;  /* 0x0000000b09060223 */ /* 0x080fe20000010006 */
[----:B------:R-:W-:Y:S01]  /*0380*/  @P0 FFMA.FTZ R4, R15, R11, R4 ;  /* 0x0000000b0f040223 */ /* 0x000fe20000010004 */
[----:B------:R-:W-:-:S13]  /*0390*/  PLOP3.LUT P0, PT, PT, PT, PT, 0x8, 0x80 ;  /* 0x000000000080781c */ /* 0x000fda0003f0e170 */
.L_x_2:
[----:B0-----:R-:W-:-:S04]  /*03a0*/  IADD3 R8, PT, PT, R0, -UR5, RZ ;  /* 0x8000000500087c10 */ /* 0x001fc8000fffe0ff */
[----:B------:R-:W-:-:S13]  /*03b0*/  ISETP.GT.AND P2, PT, R8, 0x3, PT ;  /* 0x000000030800780c */ /* 0x000fda0003f44270 */
[----:B------:R-:W-:Y:S05]  /*03c0*/  @!P2 BRA `(.L_x_3) ;  /* 0x000000040020a947 */ /* 0x000fea0003800000 */
[----:B------:R-:W-:Y:S02]  /*03d0*/  PLOP3.LUT P0, PT, PT, PT, PT, 0x8, 0x80 ;  /* 0x000000000080781c */ /* 0x000fe40003f0e170 */
[----:B-----5:R-:W-:-:S11]  /*03e0*/  IADD3 R15, PT, PT, R0, -0x3, RZ ;  /* 0xfffffffd000f7810 */ /* 0x020fd60007ffe0ff */
.L_x_4:
[----:B------:R-:W0:Y:S01]  /*03f0*/  LDS.128 R16, [UR7] ;  /* 0x00000007ff107984 */ /* 0x000e220008000c00 */
[----:B------:R-:W-:Y:S01]  /*0400*/  UIADD3 UR5, UPT, UPT, UR5, 0x4, URZ ;  /* 0x0000000405057890 */ /* 0x000fe2000fffe0ff */
[----:B0-----:R-:W-:Y:S01]  /*0410*/  FADD.FTZ R17, -R13, R17 ;  /* 0x000000110d117221 */ /* 0x001fe20000010100 */
[----:B------:R-:W-:Y:S01]  /*0420*/  FADD.FTZ R16, -R12, R16 ;  /* 0x000000100c107221 */ /* 0x000fe20000010100 */
[----:B------:R-:W-:Y:S02]  /*0430*/  FADD.FTZ R18, -R14, R18 ;  /* 0x000000120e127221 */ /* 0x000fe40000010100 */
[----:B------:R-:W-:-:S04]  /*0440*/  FMUL.FTZ R9, R17, R17 ;  /* 0x0000001111097220 */ /* 0x000fc80000410000 */
[----:B------:R-:W-:-:S04]  /*0450*/  FFMA.FTZ R9, R16, R16, R9 ;  /* 0x0000001010097223 */ /* 0x000fc80000010009 */
[----:B------:R-:W-:-:S05]  /*0460*/  FFMA.FTZ R9, R18, R18, R9 ;  /* 0x0000001212097223 */ /* 0x000fca0000010009 */
[----:B------:R-:W-:-:S13]  /*0470*/  FSETP.NEU.FTZ.AND P3, PT, R9, RZ, PT ;  /* 0x000000ff0900720b */ /* 0x000fda0003f7d000 */
[----:B------:R-:W-:-:S04]  /*0480*/  @P3 FMUL.FTZ R8, R9, R9 ;  /* 0x0000000909083220 */ /* 0x000fc80000410000 */
[----:B------:R-:W-:Y:S02]  /*0490*/  @P3 FMUL.FTZ R27, R9, R8 ;  /* 0x00000008091b3220 */ /* 0x000fe40000410000 */
[----:B------:R-:W0:Y:S04]  /*04a0*/  LDS.128 R8, [UR7+0x10] ;  /* 0x00001007ff087984 */ /* 0x000e280008000c00 */
[----:B------:R-:W1:Y:S08]  /*04b0*/  @P3 MUFU.SQRT R27, R27 ;  /* 0x0000001b001b3308 */ /* 0x000e700000002000 */
[----:B-1----:R1:W2:Y:S02]  /*04c0*/  @P3 MUFU.RCP R26, R27 ;  /* 0x0000001b001a3308 */ /* 0x0022a40000001000 */
[----:B-1----:R-:W-:Y:S01]  /*04d0*/  MOV R27, R4 ;  /* 0x00000004001b7202 */ /* 0x002fe20000000f00 */
[----:B--2---:R-:W-:Y:S01]  /*04e0*/  @P3 FMUL.FTZ R19, R26, R19 ;  /* 0x000000131a133220 */ /* 0x004fe20000410000 */
[----:B0-----:R-:W-:Y:S01]  /*04f0*/  FADD.FTZ R9, -R13, R9 ;  /* 0x000000090d097221 */ /* 0x001fe20000010100 */
[----:B------:R-:W-:Y:S01]  /*0500*/  FADD.FTZ R8, -R12, R8 ;  /* 0x000000080c087221 */ /* 0x000fe20000010100 */
[----:B------:R-:W-:Y:S01]  /*0510*/  FADD.FTZ R10, -R14, R10 ;  /* 0x0000000a0e0a7221 */ /* 0x000fe20000010100 */
[----:B------:R-:W-:Y:S01]  /*0520*/  @P3 FFMA.FTZ R6, R17, R19, R6 ;  /* 0x0000001311063223 */ /* 0x000fe20000010006 */
[----:B------:R-:W-:Y:S01]  /*0530*/  FMUL.FTZ R29, R9, R9 ;  /* 0x00000009091d7220 */ /* 0x000fe20000410000 */
[-C--:B------:R-:W-:Y:S01]  /*0540*/  @P3 FFMA.FTZ R7, R16, R19.reuse, R7 ;  /* 0x0000001310073223 */ /* 0x080fe20000010007 */
[----:B------:R-:W-:-:S02]  /*0550*/  @P3 FFMA.FTZ R27, R18, R19, R27 ;  /* 0x00000013121b3223 */ /* 0x000fc4000001001b */
[----:B------:R-:W-:-:S04]  /*0560*/  FFMA.FTZ R29, R8, R8, R29 ;  /* 0x00000008081d7223 */ /* 0x000fc8000001001d */
[----:B------:R-:W-:-:S05]  /*0570*/  FFMA.FTZ R26, R10, R10, R29 ;  /* 0x0000000a0a1a7223 */ /* 0x000fca000001001d */
[----:B------:R-:W-:-:S13]  /*0580*/  FSETP.NEU.FTZ.AND P2, PT, R26, RZ, PT ;  /* 0x000000ff1a00720b */ /* 0x000fda0003f5d000 */
[----:B------:R-:W-:-:S04]  /*0590*/  @P2 FMUL.FTZ R17, R26, R26 ;  /* 0x0000001a1a112220 */ /* 0x000fc80000410000 */
[----:B------:R-:W-:Y:S02]  /*05a0*/  @P2 FMUL.FTZ R26, R26, R17 ;  /* 0x000000111a1a2220 */ /* 0x000fe40000410000 */
[----:B------:R-:W0:Y:S04]  /*05b0*/  LDS.128 R16, [UR7+0x20] ;  /* 0x00002007ff107984 */ /* 0x000e280008000c00 */
[----:B------:R-:W1:Y:S08]  /*05c0*/  @P2 MUFU.SQRT R26, R26 ;  /* 0x0000001a001a2308 */ /* 0x000e700000002000 */
[----:B-1----:R-:W1:Y:S02]  /*05d0*/  @P2 MUFU.RCP R4, R26 ;  /* 0x0000001a00042308 */ /* 0x002e640000001000 */
[----:B-1----:R-:W-:Y:S01]  /*05e0*/  @P2 FMUL.FTZ R11, R4, R11 ;  /* 0x0000000b040b2220 */ /* 0x002fe20000410000 */
[----:B0-----:R-:W-:Y:S01]  /*05f0*/  FADD.FTZ R17, -R13, R17 ;  /* 0x000000110d117221 */ /* 0x001fe20000010100 */
[----:B------:R-:W-:-:S02]  /*0600*/  FADD.FTZ R16, -R12, R16 ;  /* 0x000000100c107221 */ /* 0x000fc40000010100 */
[-C--:B------:R-:W-:Y:S01]  /*0610*/  @P2 FFMA.FTZ R7, R8, R11.reuse, R7 ;  /* 0x0000000b08072223 */ /* 0x080fe20000010007 */
[-C--:B------:R-:W-:Y:S01]  /*0620*/  @P2 FFMA.FTZ R6, R9, R11.reuse, R6 ;  /* 0x0000000b09062223 */ /* 0x080fe20000010006 */
[----:B------:R-:W-:Y:S01]  /*0630*/  @P2 FFMA.FTZ R27, R10, R11, R27 ;  /* 0x0000000b0a1b2223 */ /* 0x000fe2000001001b */
[----:B------:R-:W-:Y:S01]  /*0640*/  FMUL.FTZ R29, R17, R17 ;  /* 0x00000011111d7220 */ /* 0x000fe20000410000 */
[----:B------:R-:W0:Y:S01]  /*0650*/  LDS.128 R8, [UR7+0x30] ;  /* 0x00003007ff087984 */ /* 0x000e220008000c00 */
[----:B------:R-:W-:Y:S01]  /*0660*/  FADD.FTZ R18, -R14, R18 ;  /* 0x000000120e127221 */ /* 0x000fe20000010100 */
[----:B------:R-:W-:Y:S01]  /*0670*/  UIADD3 UR7, UPT, UPT, UR7, 0x40, URZ ;  /* 0x0000004007077890 */ /* 0x000fe2000fffe0ff */
[----:B------:R-:W-:-:S04]  /*0680*/  FFMA.FTZ R29, R16, R16, R29 ;  /* 0x00000010101d7223 */ /* 0x000fc8000001001d */
[----:B------:R-:W-:-:S05]  /*0690*/  FFMA.FTZ R29, R18, R18, R29 ;  /* 0x00000012121d7223 */ /* 0x000fca000001001d */
[----:B------:R-:W-:-:S13]  /*06a0*/  FSETP.NEU.FTZ.AND P3, PT, R29, RZ, PT ;  /* 0x000000ff1d00720b */ /* 0x000fda0003f7d000 */
[----:B------:R-:W-:-:S04]  /*06b0*/  @P3 FMUL.FTZ R4, R29, R29 ;  /* 0x0000001d1d043220 */ /* 0x000fc80000410000 */
[----:B------:R-:W-:-:S06]  /*06c0*/  @P3 FMUL.FTZ R4, R29, R4 ;  /* 0x000000041d043220 */ /* 0x000fcc0000410000 */
[----:B------:R-:W1:Y:S01]  /*06d0*/  @P3 MUFU.SQRT R4, R4 ;  /* 0x0000000400043308 */ /* 0x000e620000002000 */
[----:B0-----:R-:W-:Y:S01]  /*06e0*/  FADD.FTZ R9, -R13, R9 ;  /* 0x000000090d097221 */ /* 0x001fe20000010100 */
[----:B------:R-:W-:Y:S01]  /*06f0*/  FADD.FTZ R8, -R12, R8 ;  /* 0x000000080c087221 */ /* 0x000fe20000010100 */
[----:B------:R-:W-:Y:S02]  /*0700*/  FADD.FTZ R10, -R14, R10 ;  /* 0x0000000a0e0a7221 */ /* 0x000fe40000010100 */
[----:B------:R-:W-:-:S04]  /*0710*/  FMUL.FTZ R29, R9, R9 ;  /* 0x00000009091d7220 */ /* 0x000fc80000410000 */
[----:B------:R-:W-:-:S04]  /*0720*/  FFMA.FTZ R29, R8, R8, R29 ;  /* 0x00000008081d7223 */ /* 0x000fc8000001001d */
[----:B------:R-:W-:Y:S01]  /*0730*/  FFMA.FTZ R29, R10, R10, R29 ;  /* 0x0000000a0a1d7223 */ /* 0x000fe2000001001d */
[----:B-1----:R0:W1:Y:S04]  /*0740*/  @P3 MUFU.RCP R26, R4 ;  /* 0x00000004001a3308 */ /* 0x0020680000001000 */
[----:B------:R-:W-:-:S13]  /*0750*/  FSETP.NEU.FTZ.AND P2, PT, R29, RZ, PT ;  /* 0x000000ff1d00720b */ /* 0x000fda0003f5d000 */
[----:B0-----:R-:W-:Y:S01]  /*0760*/  @P2 FMUL.FTZ R4, R29, R29 ;  /* 0x0000001d1d042220 */ /* 0x001fe20000410000 */
[----:B-1----:R-:W-:-:S03]  /*0770*/  @P3 FMUL.FTZ R19, R26, R19 ;  /* 0x000000131a133220 */ /* 0x002fc60000410000 */
[----:B------:R-:W-:Y:S01]  /*0780*/  @P2 FMUL.FTZ R4, R29, R4 ;  /* 0x000000041d042220 */ /* 0x000fe20000410000 */
[-C--:B------:R-:W-:Y:S01]  /*0790*/  @P3 FFMA.FTZ R7, R16, R19.reuse, R7 ;  /* 0x0000001310073223 */ /* 0x080fe20000010007 */
[-C--:B------:R-:W-:Y:S01]  /*07a0*/  @P3 FFMA.FTZ R6, R17, R19.reuse, R6 ;  /* 0x0000001311063223 */ /* 0x080fe20000010006 */
[----:B------:R-:W-:-:S03]  /*07b0*/  @P3 FFMA.FTZ R27, R18, R19, R27 ;  /* 0x00000013121b3223 */ /* 0x000fc6000001001b */
[----:B------:R-:W0:Y:S08]  /*07c0*/  @P2 MUFU.SQRT R4, R4 ;  /* 0x0000000400042308 */ /* 0x000e300000002000 */
[----:B0-----:R-:W0:Y:S02]  /*07d0*/  @P2 MUFU.RCP R16, R4 ;  /* 0x0000000400102308 */ /* 0x001e240000001000 */
[----:B0-----:R-:W-:-:S04]  /*07e0*/  @P2 FMUL.FTZ R11, R16, R11 ;  /* 0x0000000b100b2220 */ /* 0x001fc80000410000 */
[-C--:B------:R-:W-:Y:S01]  /*07f0*/  @P2 FFMA.FTZ R7, R8, R11.reuse, R7 ;  /* 0x0000000b08072223 */ /* 0x080fe20000010007 */
[-C--:B------:R-:W-:Y:S01]  /*0800*/  @P2 FFMA.FTZ R6, R9, R11.reuse, R6 ;  /* 0x0000000b09062223 */ /* 0x080fe20000010006 */
[----:B------:R-:W-:Y:S01]  /*0810*/  @P2 FFMA.FTZ R27, R10, R11, R27 ;  /* 0x0000000b0a1b2223 */ /* 0x000fe2000001001b */
[----:B------:R-:W-:-:S04]  /*0820*/  ISETP.LE.AND P2, PT, R15, UR5, PT ;  /* 0x000000050f007c0c */ /* 0x000fc8000bf43270 */
[----:B------:R-:W-:-:S09]  /*0830*/  MOV R4, R27 ;  /* 0x0000001b00047202 */ /* 0x000fd20000000f00 */
[----:B------:R-:W-:Y:S05]  /*0840*/  @!P2 BRA `(.L_x_4) ;  /* 0xfffffff800e8a947 */ /* 0x000fea000383ffff */
.L_x_3:
[----:B------:R-:W-:-:S04]  /*0850*/  IADD3 R8, PT, PT, R0, -UR5, RZ ;  /* 0x8000000500087c10 */ /* 0x000fc8000fffe0ff */
[----:B------:R-:W-:-:S13]  /*0860*/  ISETP.GT.AND P2, PT, R8, 0x1, PT ;  /* 0x000000010800780c */ /* 0x000fda0003f44270 */
[----:B------:R-:W-:Y:S05]  /*0870*/  @!P2 BRA `(.L_x_5) ;  /* 0x0000000000a4a947 */ /* 0x000fea0003800000 */
[----:B------:R-:W0:Y:S01]  /*0880*/  LDS.128 R8, [UR7] ;  /* 0x00000007ff087984 */ /* 0x000e220008000c00 */
[----:B------:R-:W-:Y:S01]  /*0890*/  UIADD3 UR8, UPT, UPT, UR5, 0x1, URZ ;  /* 0x0000000105087890 */ /* 0x000fe2000fffe0ff */
[----:B------:R-:W-:Y:S01]  /*08a0*/  BSSY.RECONVERGENT B0, `(.L_x_5) ;  /* 0x0000026000007945 */ /* 0x000fe20003800200 */
[----:B------:R-:W-:Y:S01]  /*08b0*/  UIADD3 UR9, UPT, UPT, UR7, 0x10, URZ ;  /* 0x0000001007097890 */ /* 0x000fe2000fffe0ff */
[----:B------:R-:W-:Y:S01]  /*08c0*/  PLOP3.LUT P0, PT, PT, PT, PT, 0x8, 0x80 ;  /* 0x000000000080781c */ /* 0x000fe20003f0e170 */
[----:B------:R-:W-:Y:S01]  /*08d0*/  UIADD3 UR5, UPT, UPT, UR8, 0x1, URZ ;  /* 0x0000000108057890 */ /* 0x000fe2000fffe0ff */
[----:B0----5:R-:W-:Y:S01]  /*08e0*/  FADD.FTZ R9, -R13, R9 ;  /* 0x000000090d097221 */ /* 0x021fe20000010100 */
[----:B------:R-:W-:Y:S01]  /*08f0*/  FADD.FTZ R8, -R12, R8 ;  /* 0x000000080c087221 */ /* 0x000fe20000010100 */
[----:B------:R-:W-:Y:S02]  /*0900*/  FADD.FTZ R15, -R14, R10 ;  /* 0x0000000a0e0f7221 */ /* 0x000fe40000010100 */
[----:B------:R-:W-:-:S04]  /*0910*/  FMUL.FTZ R17, R9, R9 ;  /* 0x0000000909117220 */ /* 0x000fc80000410000 */
[----:B------:R-:W-:Y:S02]  /*0920*/  FFMA.FTZ R10, R8, R8, R17 ;  /* 0x00000008080a7223 */ /* 0x000fe40000010011 */
[----:B------:R-:W0:Y:S01]  /*0930*/  LDS.128 R16, [UR7+0x10] ;  /* 0x00001007ff107984 */ /* 0x000e220008000c00 */
[----:B------:R-:W-:Y:S01]  /*0940*/  UIADD3 UR7, UPT, UPT, UR9, 0x10, URZ ;  /* 0x0000001009077890 */ /* 0x000fe2000fffe0ff */
        /* <DEDUP_REMOVED lines=8> */
[----:B------:R-:W-:-:S03]  /*09d0*/  FMUL.FTZ R19, R17, R17 ;  /* 0x0000001111137220 */ /* 0x000fc60000410000 */
[----:B-1----:R-:W0:Y:S01]  /*09e0*/  @P2 MUFU.RCP R10, R26 ;  /* 0x0000001a000a2308 */ /* 0x002e220000001000 */
[----:B------:R-:W-:Y:S01]  /*09f0*/  FFMA.FTZ R19, R16, R16, R19 ;  /* 0x0000001010137223 */ /* 0x000fe20000010013 */
[----:B0-----:R-:W-:-:S03]  /*0a00*/  @P2 FMUL.FTZ R11, R10, R11 ;  /* 0x0000000b0a0b2220 */ /* 0x001fc60000410000 */
[----:B------:R-:W-:Y:S01]  /*0a10*/  FFMA.FTZ R10, R18, R18, R19 ;  /* 0x00000012120a7223 */ /* 0x000fe20000010013 */
[-C--:B------:R-:W-:Y:S01]  /*0a20*/  @P2 FFMA.FTZ R7, R8, R11.reuse, R7 ;  /* 0x0000000b08072223 */ /* 0x080fe20000010007 */
[----:B------:R-:W-:-:S03]  /*0a30*/  @P2 FFMA.FTZ R6, R9, R11, R6 ;  /* 0x0000000b09062223 */ /* 0x000fc60000010006 */
[----:B------:R-:W-:Y:S01]  /*0a40*/  FSETP.NEU.FTZ.AND P3, PT, R10, RZ, PT ;  /* 0x000000ff0a00720b */ /* 0x000fe20003f7d000 */
[----:B------:R-:W-:-:S12]  /*0a50*/  @P2 FFMA.FTZ R4, R15, R11, R4 ;  /* 0x0000000b0f042223 */ /* 0x000fd80000010004 */
[----:B------:R-:W-:Y:S05]  /*0a60*/  @!P3 BRA `(.L_x_6) ;  /* 0x000000000024b947 */ /* 0x000fea0003800000 */
[C---:B------:R-:W-:Y:S01]  /*0a70*/  FMUL.FTZ R9, R10.reuse, R10 ;  /* 0x0000000a0a097220 */ /* 0x040fe20000410000 */
[----:B------:R-:W0:Y:S03]  /*0a80*/  LDS R11, [UR9+0xc] ;  /* 0x00000c09ff0b7984 */ /* 0x000e260008000800 */
[----:B------:R-:W-:-:S06]  /*0a90*/  FMUL.FTZ R9, R10, R9 ;  /* 0x000000090a097220 */ /* 0x000fcc0000410000 */
[----:B------:R-:W1:Y:S08]  /*0aa0*/  MUFU.SQRT R9, R9 ;  /* 0x0000000900097308 */ /* 0x000e700000002000 */
[----:B-1----:R-:W0:Y:S02]  /*0ab0*/  MUFU.RCP R8, R9 ;  /* 0x0000000900087308 */ /* 0x002e240000001000 */
[----:B0-----:R-:W-:-:S04]  /*0ac0*/  FMUL.FTZ R11, R8, R11 ;  /* 0x0000000b080b7220 */ /* 0x001fc80000410000 */
[-C--:B------:R-:W-:Y:S01]  /*0ad0*/  FFMA.FTZ R7, R16, R11.reuse, R7 ;  /* 0x0000000b10077223 */ /* 0x080fe20000010007 */
[-C--:B------:R-:W-:Y:S01]  /*0ae0*/  FFMA.FTZ R6, R17, R11.reuse, R6 ;  /* 0x0000000b11067223 */ /* 0x080fe20000010006 */
[----:B------:R-:W-:-:S07]  /*0af0*/  FFMA.FTZ R4, R18, R11, R4 ;  /* 0x0000000b12047223 */ /* 0x000fce0000010004 */
.L_x_6:
[----:B------:R-:W-:Y:S05]  /*0b00*/  BSYNC.RECONVERGENT B0 ;  /* 0x0000000000007941 */ /* 0x000fea0003800200 */
.L_x_5:
[----:B------:R-:W-:-:S13]  /*0b10*/  ISETP.NE.U32.OR P0, PT, R0, UR5, P0 ;  /* 0x0000000500007c0c */ /* 0x000fda0008705470 */
[----:B------:R-:W-:Y:S05]  /*0b20*/  @!P0 BRA `(.L_x_1) ;  /* 0x0000000000508947 */ /* 0x000fea0003800000 */
.L_x_7:
[----:B------:R-:W0:Y:S01]  /*0b30*/  LDS.128 R8, [UR7] ;  /* 0x00000007ff087984 */ /* 0x000e220008000c00 */
[----:B------:R-:W-:Y:S02]  /*0b40*/  UIADD3 UR5, UPT, UPT, UR5, 0x1, URZ ;  /* 0x0000000105057890 */ /* 0x000fe4000fffe0ff */
[----:B------:R-:W-:-:S04]  /*0b50*/  UIADD3 UR7, UPT, UPT, UR7, 0x10, URZ ;  /* 0x0000001007077890 */ /* 0x000fc8000fffe0ff */
[----:B------:R-:W-:Y:S01]  /*0b60*/  ISETP.NE.U32.AND P2, PT, R0, UR5, PT ;  /* 0x0000000500007c0c */ /* 0x000fe2000bf45070 */
        /* <DEDUP_REMOVED lines=12> */
[C---:B------:R-:W-:Y:S01]  /*0c30*/  @P0 FFMA.FTZ R7, R10.reuse, R15, R7 ;  /* 0x0000000f0a070223 */ /* 0x040fe20000010007 */
[C---:B------:R-:W-:Y:S01]  /*0c40*/  @P0 FFMA.FTZ R6, R10.reuse, R9, R6 ;  /* 0x000000090a060223 */ /* 0x040fe20000010006 */
[----:B------:R-:W-:Y:S01]  /*0c50*/  @P0 FFMA.FTZ R4, R10, R17, R4 ;  /* 0x000000110a040223 */ /* 0x000fe20000010004 */
[----:B------:R-:W-:Y:S06]  /*0c60*/  @P2 BRA `(.L_x_7) ;  /* 0xfffffffc00b02947 */ /* 0x000fec000383ffff */
.L_x_1:
[----:B------:R-:W1:Y:S01]  /*0c70*/  LDCU UR5, c[0x0][0x390] ;  /* 0x00007200ff0577ac */ /* 0x000e620008000800 */
[C---:B------:R-:W-:Y:S01]  /*0c80*/  IADD3 R5, PT, PT, R0.reuse, R5, RZ ;  /* 0x0000000500057210 */ /* 0x040fe20007ffe0ff */
[----:B------:R-:W-:Y:S01]  /*0c90*/  IMAD.WIDE.U32 R20, R0, 0x10, R20 ;  /* 0x0000001000147825 */ /* 0x000fe200078e0014 */
[----:B------:R-:W-:Y:S02]  /*0ca0*/  BAR.SYNC.DEFER_BLOCKING 0x0 ;  /* 0x0000000000007b1d */ /* 0x000fe40000010000 */
[----:B-1----:R-:W-:-:S13]  /*0cb0*/  ISETP.GE.AND P0, PT, R5, UR5, PT ;  /* 0x0000000505007c0c */ /* 0x002fda000bf06270 */
[----:B------:R-:W-:Y:S05]  /*0cc0*/  @!P0 BRA `(.L_x_8) ;  /* 0xfffffff400448947 */ /* 0x000fea000383ffff */
[----:B------:R-:W-:Y:S05]  /*0cd0*/  BRA `(.L_x_9) ;  /* 0x0000000000087947 */ /* 0x000fea0003800000 */
.L_x_0:
[----:B------:R-:W-:Y:S01]  /*0ce0*/  HFMA2 R4, -RZ, RZ, 0, 0 ;  /* 0x00000000ff047431 */ /* 0x000fe200000001ff */
[----:B------:R-:W-:-:S07]  /*0cf0*/  CS2R R6, SRZ ;  /* 0x0000000000067805 */ /* 0x000fce000001ff00 */
.L_x_9:
[----:B0-----:R-:W2:Y:S01]  /*0d00*/  LDG.E R2, desc[UR10][R22.64] ;  /* 0x0000000a16027981 */ /* 0x001ea2000c1e1900 */
[----:B------:R-:W2:Y:S03]  /*0d10*/  LDCU UR5, c[0x0][0x398] ;  /* 0x00007300ff0577ac */ /* 0x000ea60008000800 */
[----:B------:R-:W3:Y:S04]  /*0d20*/  LDG.E R5, desc[UR10][R22.64+0x4] ;  /* 0x0000040a16057981 */ /* 0x000ee8000c1e1900 */
[----:B-----5:R-:W4:Y:S01]  /*0d30*/  LDG.E R13, desc[UR10][R22.64+0x8] ;  /* 0x0000080a160d7981 */ /* 0x020f22000c1e1900 */
[----:B--2---:R-:W-:Y:S01]  /*0d40*/  FFMA.FTZ R9, R7, UR5, R2 ;  /* 0x0000000507097c23 */ /* 0x004fe20008010002 */
[----:B---3--:R-:W-:-:S04]  /*0d50*/  FFMA.FTZ R11, R6, UR5, R5 ;  /* 0x00000005060b7c23 */ /* 0x008fc80008010005 */
[----:B------:R0:W-:Y:S01]  /*0d60*/  STG.E desc[UR10][R22.64], R9 ;  /* 0x0000000916007986 */ /* 0x0001e2000c10190a */
[----:B----4-:R-:W-:-:S03]  /*0d70*/  FFMA.FTZ R13, R4, UR5, R13 ;  /* 0x00000005040d7c23 */ /* 0x010fc6000801000d */
[----:B------:R0:W-:Y:S04]  /*0d80*/  STG.E desc[UR10][R22.64+0x4], R11 ;  /* 0x0000040b16007986 */ /* 0x0001e8000c10190a */
[----:B------:R0:W-:Y:S04]  /*0d90*/  STG.E desc[UR10][R22.64+0x8], R13 ;  /* 0x0000080d16007986 */ /* 0x0001e8000c10190a */
[----:B------:R-:W2:Y:S04]  /*0da0*/  LDG.E.128 R4, desc[UR10][R24.64] ;  /* 0x0000000a18047981 */ /* 0x000ea8000c1e1d00 */
[----:B------:R-:W2:Y:S04]  /*0db0*/  LDG.E R15, desc[UR10][R22.64] ;  /* 0x0000000a160f7981 */ /* 0x000ea8000c1e1900 */
[----:B------:R-:W3:Y:S01]  /*0dc0*/  LDG.E R2, desc[UR10][R22.64+0x4] ;  /* 0x0000040a16027981 */ /* 0x000ee2000c1e1900 */
[----:B--2---:R-:W-:Y:S01]  /*0dd0*/  FFMA.FTZ R4, R15, UR5, R4 ;  /* 0x000000050f047c23 */ /* 0x004fe20008010004 */
[----:B---3--:R-:W-:-:S05]  /*0de0*/  FFMA.FTZ R5, R2, UR5, R5 ;  /* 0x0000000502057c23 */ /* 0x008fca0008010005 */
[----:B------:R0:W-:Y:S04]  /*0df0*/  STG.E.64 desc[UR10][R24.64], R4 ;  /* 0x0000000418007986 */ /* 0x0001e8000c101b0a */
[----:B------:R-:W2:Y:S01]  /*0e00*/  LDG.E R7, desc[UR10][R22.64+0x8] ;  /* 0x0000080a16077981 */ /* 0x000ea2000c1e1900 */
[----:B------:R-:W-:Y:S01]  /*0e10*/  UIADD3 UR4, UPT, UPT, UR4, 0x1, URZ ;  /* 0x0000000104047890 */ /* 0x000fe2000fffe0ff */
[----:B--2---:R-:W-:Y:S01]  /*0e20*/  FFMA.FTZ R7, R7, UR5, R6 ;  /* 0x0000000507077c23 */ /* 0x004fe20008010006 */
[----:B------:R-:W1:Y:S04]  /*0e30*/  LDCU UR5, c[0x0][0x394] ;  /* 0x00007280ff0577ac */ /* 0x000e680008000800 */
[----:B------:R0:W-:Y:S01]  /*0e40*/  STG.E desc[UR10][R24.64+0x8], R7 ;  /* 0x0000080718007986 */ /* 0x0001e2000c10190a */
[----:B-1----:R-:W-:Y:S01]  /*0e50*/  UISETP.NE.AND UP1, UPT, UR4, UR5, UPT ;  /* 0x000000050400728c */ /* 0x002fe2000bf25270 */
[----:B------:R-:W-:Y:S08]  /*0e60*/  BAR.SYNC.DEFER_BLOCKING 0x0 ;  /* 0x0000000000007b1d */ /* 0x000ff00000010000 */
[----:B0-----:R-:W-:Y:S05]  /*0e70*/  BRA.U UP1, `(.L_x_10) ;  /* 0xfffffff101b87547 */ /* 0x001fea000b83ffff */
[----:B------:R-:W-:Y:S05]  /*0e80*/  EXIT ;  /* 0x000000000000794d */ /* 0x000fea0003800000 */
.L_x_11:
[----:B------:R-:W-:-:S00]  /*0e90*/  BRA `(.L_x_11) ;  /* 0xfffffffc00fc7947 */ /* 0x000fc0000383ffff */
[----:B------:R-:W-:-:S00]  /*0ea0*/  NOP ;  /* 0x0000000000007918 */ /* 0x000fc00000000000 */
        /* <DEDUP_REMOVED lines=13> */
.L_x_12:


//--------------------- .nv.shared.calculate_forces --------------------------
	.section	.nv.shared.calculate_forces,"aw",@nobits
	.sectionflags	@""
	.align	16
	.zero		1024


//--------------------- .nv.shared.reserved.0     --------------------------
	.section	.nv.shared.reserved.0,"aw",@nobits
	.weak		__nv_reservedSMEM_offset_0_alias
	.size		__nv_reservedSMEM_offset_0_alias, 0, 64
	.other		__nv_reservedSMEM_offset_0_alias,@"STO_CUDA_RESERVED_SHARED STV_DEFAULT"
__nv_reservedSMEM_offset_0_alias:
	.zero		0
	.zero		64


//--------------------- .nv.constant0.calculate_forces --------------------------
	.section	.nv.constant0.calculate_forces,"a",@progbits
	.sectionflags	@""
	.align	4
.nv.constant0.calculate_forces:
	.zero		924


//--------------------- SYMBOLS --------------------------

	.type		.nv.reservedSmem.offset0,@object
	.size		.nv.reservedSmem.offset0,0x4
	.type		.nv.reservedSmem.cap,@object
	.size		.nv.reservedSmem.cap,0x4
